//
// Generated by NVIDIA NVVM Compiler
//
// Compiler Build ID: CL-36424714
// Cuda compilation tools, release 13.0, V13.0.88
// Based on NVVM 20.0.0
//

.version 9.0
.target sm_100
.address_size 64

	// .globl	_Z3zipPfS_S_i

.visible .entry _Z3zipPfS_S_i(
	.param .u64 .ptr .align 1 _Z3zipPfS_S_i_param_0,
	.param .u64 .ptr .align 1 _Z3zipPfS_S_i_param_1,
	.param .u64 .ptr .align 1 _Z3zipPfS_S_i_param_2,
	.param .u32 _Z3zipPfS_S_i_param_3
)
{
	.reg .pred 	%p<2>;
	.reg .b32 	%r<3>;
	.reg .b32 	%f<4>;
	.reg .b64 	%rd<11>;

	ld.param.u64 	%rd1, [_Z3zipPfS_S_i_param_0];
	ld.param.u64 	%rd2, [_Z3zipPfS_S_i_param_1];
	ld.param.u64 	%rd3, [_Z3zipPfS_S_i_param_2];
	ld.param.u32 	%r2, [_Z3zipPfS_S_i_param_3];
	mov.u32 	%r1, %tid.x;
	setp.ge.s32 	%p1, %r1, %r2;
	@%p1 bra 	$L__BB0_2;
	cvta.to.global.u64 	%rd4, %rd1;
	cvta.to.global.u64 	%rd5, %rd2;
	cvta.to.global.u64 	%rd6, %rd3;
	mul.wide.u32 	%rd7, %r1, 4;
	add.s64 	%rd8, %rd4, %rd7;
	ld.global.f32 	%f1, [%rd8];
	add.s64 	%rd9, %rd5, %rd7;
	ld.global.f32 	%f2, [%rd9];
	add.f32 	%f3, %f1, %f2;
	add.s64 	%rd10, %rd6, %rd7;
	st.global.f32 	[%rd10], %f3;
$L__BB0_2:
	ret;

}


// ===== COMPILED SASS (sm_100) =====

	.target	sm_100

	.elftype	@"ET_EXEC"


//--------------------- .note.nv.tkinfo           --------------------------
	.section	.note.nv.tkinfo,"",@"SHT_NOTE"
	.sectionflags	@"SHF_NOTE_NV_TKINFO"
	.tkinfo
        /*0018*/ 	.word	0x00000002
        /*0030*/ 	.string	""
        /*0030*/ 	.string	"ptxas"
        /*0030*/ 	.string	"Cuda compilation tools, release 13.0, V13.0.88"
        /*0030*/ 	.string	"Build cuda_13.0.r13.0/compiler.36424714_0"
        /*0030*/ 	.string	"-arch sm_100 -m 64 "



//--------------------- .note.nv.cuinfo           --------------------------
	.section	.note.nv.cuinfo,"",@"SHT_NOTE"
	.sectionflags	@"SHF_NOTE_NV_CUINFO"
        /*0018*/ 	.short	0x0002
        /*001a*/ 	.short	0x0064
        /*001c*/ 	.short	0x0082
	.zero		2


//--------------------- .nv.info                  --------------------------
	.section	.nv.info,"",@"SHT_CUDA_INFO"
	.align	4


	//----- nvinfo : EIATTR_REGCOUNT
	.align		4
        /*0000*/ 	.byte	0x04, 0x2f
        /*0002*/ 	.short	(.L_1 - .L_0)
	.align		4
.L_0:
        /*0004*/ 	.word	index@(_Z3zipPfS_S_i)
        /*0008*/ 	.word	0x0000000c


	//----- nvinfo : EIATTR_FRAME_SIZE
	.align		4
.L_1:
        /*000c*/ 	.byte	0x04, 0x11
        /*000e*/ 	.short	(.L_3 - .L_2)
	.align		4
.L_2:
        /*0010*/ 	.word	index@(_Z3zipPfS_S_i)
        /*0014*/ 	.word	0x00000000


	//----- nvinfo : EIATTR_MIN_STACK_SIZE
	.align		4
.L_3:
        /*0018*/ 	.byte	0x04, 0x12
        /*001a*/ 	.short	(.L_5 - .L_4)
	.align		4
.L_4:
        /*001c*/ 	.word	index@(_Z3zipPfS_S_i)
        /*0020*/ 	.word	0x00000000
.L_5:


//--------------------- .nv.compat                --------------------------
	.section	.nv.compat,"",@"SHT_CUDA_COMPAT_INFO"
	.align	4
        /*0000*/ 	.byte	0x02, 0x09, 0x00, 0x00, 0x02, 0x02, 0x01, 0x00, 0x02, 0x05, 0x05, 0x00, 0x03, 0x07, 0x01, 0x01
        /*0010*/ 	.byte	0x02, 0x03, 0x00, 0x00, 0x02, 0x06, 0x01, 0x00, 0x04, 0x0b, 0x08, 0x00, 0x09, 0x00, 0x00, 0x00
        /*0020*/ 	.byte	0x00, 0x00, 0x00, 0x00


//--------------------- .nv.info._Z3zipPfS_S_i    --------------------------
	.section	.nv.info._Z3zipPfS_S_i,"",@"SHT_CUDA_INFO"
	.sectionflags	@""
	.align	4


	//----- nvinfo : EIATTR_CUDA_API_VERSION
	.align		4
        /*0000*/ 	.byte	0x04, 0x37
        /*0002*/ 	.short	(.L_7 - .L_6)
.L_6:
        /*0004*/ 	.word	0x00000082


	//----- nvinfo : EIATTR_KPARAM_INFO
	.align		4
.L_7:
        /*0008*/ 	.byte	0x04, 0x17
        /*000a*/ 	.short	(.L_9 - .L_8)
.L_8:
        /*000c*/ 	.word	0x00000000
        /*0010*/ 	.short	0x0003
        /*0012*/ 	.short	0x0018
        /*0014*/ 	.byte	0x00, 0xf0, 0x11, 0x00


	//----- nvinfo : EIATTR_KPARAM_INFO
	.align		4
.L_9:
        /*0018*/ 	.byte	0x04, 0x17
        /*001a*/ 	.short	(.L_11 - .L_10)
.L_10:
        /*001c*/ 	.word	0x00000000
        /*0020*/ 	.short	0x0002
        /*0022*/ 	.short	0x0010
        /*0024*/ 	.byte	0x00, 0xf5, 0x21, 0x00


	//----- nvinfo : EIATTR_KPARAM_INFO
	.align		4
.L_11:
        /*0028*/ 	.byte	0x04, 0x17
        /*002a*/ 	.short	(.L_13 - .L_12)
.L_12:
        /*002c*/ 	.word	0x00000000
        /*0030*/ 	.short	0x0001
        /*0032*/ 	.short	0x0008
        /*0034*/ 	.byte	0x00, 0xf5, 0x21, 0x00


	//----- nvinfo : EIATTR_KPARAM_INFO
	.align		4
.L_13:
        /*0038*/ 	.byte	0x04, 0x17
        /*003a*/ 	.short	(.L_15 - .L_14)
.L_14:
        /*003c*/ 	.word	0x00000000
        /*0040*/ 	.short	0x0000
        /*0042*/ 	.short	0x0000
        /*0044*/ 	.byte	0x00, 0xf5, 0x21, 0x00


	//----- nvinfo : EIATTR_SPARSE_MMA_MASK
	.align		4
.L_15:
        /*0048*/ 	.byte	0x03, 0x50
        /*004a*/ 	.short	0x0000


	//----- nvinfo : EIATTR_MAXREG_COUNT
	.align		4
        /*004c*/ 	.byte	0x03, 0x1b
        /*004e*/ 	.short	0x00ff


	//----- nvinfo : EIATTR_MERCURY_ISA_VERSION
	.align		4
        /*0050*/ 	.byte	0x03, 0x5f
        /*0052*/ 	.short	0x0101


	//----- nvinfo : EIATTR_VRC_CTA_INIT_COUNT
	.align		4
        /*0054*/ 	.byte	0x02, 0x4a
	.zero		1
	.zero		1


	//----- nvinfo : EIATTR_EXIT_INSTR_OFFSETS
	.align		4
        /*0058*/ 	.byte	0x04, 0x1c
        /*005a*/ 	.short	(.L_17 - .L_16)


	//   ....[0]....
.L_16:
        /*005c*/ 	.word	0x00000040


	//   ....[1]....
        /*0060*/ 	.word	0x00000100


	//----- nvinfo : EIATTR_CBANK_PARAM_SIZE
	.align		4
.L_17:
        /*0064*/ 	.byte	0x03, 0x19
        /*0066*/ 	.short	0x001c


	//----- nvinfo : EIATTR_PARAM_CBANK
	.align		4
        /*0068*/ 	.byte	0x04, 0x0a
        /*006a*/ 	.short	(.L_19 - .L_18)
	.align		4
.L_18:
        /*006c*/ 	.word	index@(.nv.constant0._Z3zipPfS_S_i)
        /*0070*/ 	.short	0x0380
        /*0072*/ 	.short	0x001c


	//----- nvinfo : EIATTR_SW_WAR
	.align		4
.L_19:
        /*0074*/ 	.byte	0x04, 0x36
        /*0076*/ 	.short	(.L_21 - .L_20)
.L_20:
        /*0078*/ 	.word	0x00000008
.L_21:


//--------------------- .nv.callgraph             --------------------------
	.section	.nv.callgraph,"",@"SHT_CUDA_CALLGRAPH"
	.align	4
	.sectionentsize	8
	.align		4
        /*0000*/ 	.word	0x00000000
	.align		4
        /*0004*/ 	.word	0xffffffff
	.align		4
        /*0008*/ 	.word	0x00000000
	.align		4
        /*000c*/ 	.word	0xfffffffe
	.align		4
        /*0010*/ 	.word	0x00000000
	.align		4
        /*0014*/ 	.word	0xfffffffd
	.align		4
        /*0018*/ 	.word	0x00000000
	.align		4
        /*001c*/ 	.word	0xfffffffc


//--------------------- .text._Z3zipPfS_S_i       --------------------------
	.section	.text._Z3zipPfS_S_i,"ax",@progbits
	.align	128
        .global         _Z3zipPfS_S_i
        .type           _Z3zipPfS_S_i,@function
        .size           _Z3zipPfS_S_i,(.L_x_1 - _Z3zipPfS_S_i)
        .other          _Z3zipPfS_S_i,@"STO_CUDA_ENTRY STV_DEFAULT"
_Z3zipPfS_S_i:
.text._Z3zipPfS_S_i:
[----:B------:R-:W-:Y:S01]  /*0000*/  LDC R1, c[0x0][0x37c] ;  /* 0x0000df00ff017b82 */ /* 0x000fe20000000800 */
[----:B------:R-:W0:Y:S01]  /*0010*/  S2R R9, SR_TID.X ;  /* 0x0000000000097919 */ /* 0x000e220000002100 */
[----:B------:R-:W0:Y:S02]  /*0020*/  LDCU UR4, c[0x0][0x398] ;  /* 0x00007300ff0477ac */ /* 0x000e240008000800 */
[----:B0-----:R-:W-:-:S13]  /*0030*/  ISETP.GE.AND P0, PT, R9, UR4, PT ;  /* 0x0000000409007c0c */ /* 0x001fda000bf06270 */
[----:B------:R-:W-:Y:S05]  /*0040*/  @P0 EXIT ;  /* 0x000000000000094d */ /* 0x000fea0003800000 */
[----:B------:R-:W0:Y:S01]  /*0050*/  LDC.64 R2, c[0x0][0x380] ;  /* 0x0000e000ff027b82 */ /* 0x000e220000000a00 */
[----:B------:R-:W1:Y:S07]  /*0060*/  LDCU.64 UR4, c[0x0][0x358] ;  /* 0x00006b00ff0477ac */ /* 0x000e6e0008000a00 */
[----:B------:R-:W2:Y:S08]  /*0070*/  LDC.64 R4, c[0x0][0x388] ;  /* 0x0000e200ff047b82 */ /* 0x000eb00000000a00 */
[----:B------:R-:W3:Y:S01]  /*0080*/  LDC.64 R6, c[0x0][0x390] ;  /* 0x0000e400ff067b82 */ /* 0x000ee20000000a00 */
[----:B0-----:R-:W-:-:S06]  /*0090*/  IMAD.WIDE.U32 R2, R9, 0x4, R2 ;  /* 0x0000000409027825 */ /* 0x001fcc00078e0002 */
[----:B-1----:R-:W4:Y:S01]  /*00a0*/  LDG.E R2, desc[UR4][R2.64] ;  /* 0x0000000402027981 */ /* 0x002f22000c1e1900 */
[----:B--2---:R-:W-:-:S06]  /*00b0*/  IMAD.WIDE.U32 R4, R9, 0x4, R4 ;  /* 0x0000000409047825 */ /* 0x004fcc00078e0004 */
[----:B------:R-:W4:Y:S01]  /*00c0*/  LDG.E R5, desc[UR4][R4.64] ;  /* 0x0000000404057981 */ /* 0x000f22000c1e1900 */
[----:B---3--:R-:W-:-:S04]  /*00d0*/  IMAD.WIDE.U32 R6, R9, 0x4, R6 ;  /* 0x0000000409067825 */ /* 0x008fc800078e0006 */
[----:B----4-:R-:W-:-:S05]  /*00e0*/  FADD R9, R2, R5 ;  /* 0x0000000502097221 */ /* 0x010fca0000000000 */
[----:B------:R-:W-:Y:S01]  /*00f0*/  STG.E desc[UR4][R6.64], R9 ;  /* 0x0000000906007986 */ /* 0x000fe2000c101904 */
[----:B------:R-:W-:Y:S05]  /*0100*/  EXIT ;  /* 0x000000000000794d */ /* 0x000fea0003800000 */
.L_x_0:
[----:B------:R-:W-:-:S00]  /*0110*/  BRA `(.L_x_0) ;  /* 0xfffffffc00fc7947 */ /* 0x000fc0000383ffff */
[----:B------:R-:W-:-:S00]  /*0120*/  NOP ;  /* 0x0000000000007918 */ /* 0x000fc00000000000 */
        /* <DEDUP_REMOVED lines=13> */
.L_x_1:


//--------------------- .nv.shared.reserved.0     --------------------------
	.section	.nv.shared.reserved.0,"aw",@nobits
	.weak		__nv_reservedSMEM_offset_0_alias
	.size		__nv_reservedSMEM_offset_0_alias, 0, 64
	.other		__nv_reservedSMEM_offset_0_alias,@"STO_CUDA_RESERVED_SHARED STV_DEFAULT"
__nv_reservedSMEM_offset_0_alias:
	.zero		0
	.zero		64


//--------------------- .nv.constant0._Z3zipPfS_S_i --------------------------
	.section	.nv.constant0._Z3zipPfS_S_i,"a",@progbits
	.sectionflags	@""
	.align	4
.nv.constant0._Z3zipPfS_S_i:
	.zero		924


//--------------------- SYMBOLS --------------------------

	.type		.nv.reservedSmem.offset0,@object
	.size		.nv.reservedSmem.offset0,0x4
